//
// Generated by NVIDIA NVVM Compiler
//
// Compiler Build ID: CL-36424714
// Cuda compilation tools, release 13.0, V13.0.88
// Based on NVVM 20.0.0
//

.version 9.0
.target sm_100
.address_size 64

	// .globl	_Z14calculateAreasidiPd

.visible .entry _Z14calculateAreasidiPd(
	.param .u32 _Z14calculateAreasidiPd_param_0,
	.param .f64 _Z14calculateAreasidiPd_param_1,
	.param .u32 _Z14calculateAreasidiPd_param_2,
	.param .u64 .ptr .align 1 _Z14calculateAreasidiPd_param_3
)
{
	.reg .pred 	%p<3>;
	.reg .b32 	%r<21>;
	.reg .b64 	%rd<5>;
	.reg .b64 	%fd<10>;

	ld.param.u32 	%r2, [_Z14calculateAreasidiPd_param_0];
	ld.param.f64 	%fd2, [_Z14calculateAreasidiPd_param_1];
	ld.param.u32 	%r3, [_Z14calculateAreasidiPd_param_2];
	ld.param.u64 	%rd1, [_Z14calculateAreasidiPd_param_3];
	mov.u32 	%r4, %ctaid.x;
	mov.u32 	%r5, %ctaid.y;
	mov.u32 	%r6, %nctaid.x;
	mov.u32 	%r7, %ctaid.z;
	mov.u32 	%r8, %nctaid.y;
	mad.lo.s32 	%r9, %r8, %r7, %r5;
	mad.lo.s32 	%r10, %r9, %r6, %r4;
	mov.u32 	%r11, %ntid.x;
	mov.u32 	%r12, %ntid.y;
	mov.u32 	%r13, %ntid.z;
	mov.u32 	%r14, %tid.x;
	mov.u32 	%r15, %tid.y;
	mov.u32 	%r16, %tid.z;
	mad.lo.s32 	%r17, %r10, %r13, %r16;
	mad.lo.s32 	%r18, %r17, %r12, %r15;
	mad.lo.s32 	%r1, %r18, %r11, %r14;
	add.s32 	%r19, %r1, %r3;
	cvt.rn.f64.s32 	%fd3, %r19;
	mul.f64 	%fd4, %fd2, %fd3;
	mul.f64 	%fd5, %fd4, %fd4;
	mov.f64 	%fd6, 0d3FF0000000000000;
	sub.f64 	%fd1, %fd6, %fd5;
	add.s32 	%r20, %r3, %r2;
	setp.ge.s32 	%p1, %r1, %r20;
	@%p1 bra 	$L__BB0_2;
	cvta.to.global.u64 	%rd2, %rd1;
	sqrt.rn.f64 	%fd7, %fd1;
	setp.lt.f64 	%p2, %fd1, 0d3CB0000000000000;
	selp.f64 	%fd8, 0d0000000000000000, %fd7, %p2;
	mul.f64 	%fd9, %fd2, %fd8;
	mul.wide.s32 	%rd3, %r1, 8;
	add.s64 	%rd4, %rd2, %rd3;
	st.global.f64 	[%rd4], %fd9;
$L__BB0_2:
	ret;

}


// ===== COMPILED SASS (sm_100) =====

	.target	sm_100

	.elftype	@"ET_EXEC"


//--------------------- .note.nv.tkinfo           --------------------------
	.section	.note.nv.tkinfo,"",@"SHT_NOTE"
	.sectionflags	@"SHF_NOTE_NV_TKINFO"
	.tkinfo
        /*0018*/ 	.word	0x00000002
        /*0030*/ 	.string	""
        /*0030*/ 	.string	"ptxas"
        /*0030*/ 	.string	"Cuda compilation tools, release 13.0, V13.0.88"
        /*0030*/ 	.string	"Build cuda_13.0.r13.0/compiler.36424714_0"
        /*0030*/ 	.string	"-arch sm_100 -m 64 "



//--------------------- .note.nv.cuinfo           --------------------------
	.section	.note.nv.cuinfo,"",@"SHT_NOTE"
	.sectionflags	@"SHF_NOTE_NV_CUINFO"
        /*0018*/ 	.short	0x0002
        /*001a*/ 	.short	0x0064
        /*001c*/ 	.short	0x0082
	.zero		2


//--------------------- .nv.info                  --------------------------
	.section	.nv.info,"",@"SHT_CUDA_INFO"
	.align	4


	//----- nvinfo : EIATTR_REGCOUNT
	.align		4
        /*0000*/ 	.byte	0x04, 0x2f
        /*0002*/ 	.short	(.L_1 - .L_0)
	.align		4
.L_0:
        /*0004*/ 	.word	index@(_Z14calculateAreasidiPd)
        /*0008*/ 	.word	0x00000012


	//----- nvinfo : EIATTR_FRAME_SIZE
	.align		4
.L_1:
        /*000c*/ 	.byte	0x04, 0x11
        /*000e*/ 	.short	(.L_3 - .L_2)
	.align		4
.L_2:
        /*0010*/ 	.word	index@($__internal_0_$__cuda_sm20_dsqrt_rn_f64_mediumpath_v1)
        /*0014*/ 	.word	0x00000000


	//----- nvinfo : EIATTR_FRAME_SIZE
	.align		4
.L_3:
        /*0018*/ 	.byte	0x04, 0x11
        /*001a*/ 	.short	(.L_5 - .L_4)
	.align		4
.L_4:
        /*001c*/ 	.word	index@(_Z14calculateAreasidiPd)
        /*0020*/ 	.word	0x00000000


	//----- nvinfo : EIATTR_MIN_STACK_SIZE
	.align		4
.L_5:
        /*0024*/ 	.byte	0x04, 0x12
        /*0026*/ 	.short	(.L_7 - .L_6)
	.align		4
.L_6:
        /*0028*/ 	.word	index@(_Z14calculateAreasidiPd)
        /*002c*/ 	.word	0x00000000
.L_7:


//--------------------- .nv.compat                --------------------------
	.section	.nv.compat,"",@"SHT_CUDA_COMPAT_INFO"
	.align	4
        /*0000*/ 	.byte	0x02, 0x09, 0x00, 0x00, 0x02, 0x02, 0x01, 0x00, 0x02, 0x05, 0x05, 0x00, 0x03, 0x07, 0x01, 0x01
        /*0010*/ 	.byte	0x02, 0x03, 0x00, 0x00, 0x02, 0x06, 0x01, 0x00, 0x04, 0x0b, 0x08, 0x00, 0x01, 0x00, 0x00, 0x00
        /*0020*/ 	.byte	0x00, 0x00, 0x00, 0x00


//--------------------- .nv.info._Z14calculateAreasidiPd --------------------------
	.section	.nv.info._Z14calculateAreasidiPd,"",@"SHT_CUDA_INFO"
	.sectionflags	@""
	.align	4


	//----- nvinfo : EIATTR_CUDA_API_VERSION
	.align		4
        /*0000*/ 	.byte	0x04, 0x37
        /*0002*/ 	.short	(.L_9 - .L_8)
.L_8:
        /*0004*/ 	.word	0x00000082


	//----- nvinfo : EIATTR_KPARAM_INFO
	.align		4
.L_9:
        /*0008*/ 	.byte	0x04, 0x17
        /*000a*/ 	.short	(.L_11 - .L_10)
.L_10:
        /*000c*/ 	.word	0x00000000
        /*0010*/ 	.short	0x0003
        /*0012*/ 	.short	0x0018
        /*0014*/ 	.byte	0x00, 0xf5, 0x21, 0x00


	//----- nvinfo : EIATTR_KPARAM_INFO
	.align		4
.L_11:
        /*0018*/ 	.byte	0x04, 0x17
        /*001a*/ 	.short	(.L_13 - .L_12)
.L_12:
        /*001c*/ 	.word	0x00000000
        /*0020*/ 	.short	0x0002
        /*0022*/ 	.short	0x0010
        /*0024*/ 	.byte	0x00, 0xf0, 0x11, 0x00


	//----- nvinfo : EIATTR_KPARAM_INFO
	.align		4
.L_13:
        /*0028*/ 	.byte	0x04, 0x17
        /*002a*/ 	.short	(.L_15 - .L_14)
.L_14:
        /*002c*/ 	.word	0x00000000
        /*0030*/ 	.short	0x0001
        /*0032*/ 	.short	0x0008
        /*0034*/ 	.byte	0x00, 0xf0, 0x21, 0x00


	//----- nvinfo : EIATTR_KPARAM_INFO
	.align		4
.L_15:
        /*0038*/ 	.byte	0x04, 0x17
        /*003a*/ 	.short	(.L_17 - .L_16)
.L_16:
        /*003c*/ 	.word	0x00000000
        /*0040*/ 	.short	0x0000
        /*0042*/ 	.short	0x0000
        /*0044*/ 	.byte	0x00, 0xf0, 0x11, 0x00


	//----- nvinfo : EIATTR_SPARSE_MMA_MASK
	.align		4
.L_17:
        /*0048*/ 	.byte	0x03, 0x50
        /*004a*/ 	.short	0x0000


	//----- nvinfo : EIATTR_MAXREG_COUNT
	.align		4
        /*004c*/ 	.byte	0x03, 0x1b
        /*004e*/ 	.short	0x00ff


	//----- nvinfo : EIATTR_MERCURY_ISA_VERSION
	.align		4
        /*0050*/ 	.byte	0x03, 0x5f
        /*0052*/ 	.short	0x0101


	//----- nvinfo : EIATTR_VRC_CTA_INIT_COUNT
	.align		4
        /*0054*/ 	.byte	0x02, 0x4a
	.zero		1
	.zero		1


	//----- nvinfo : EIATTR_EXIT_INSTR_OFFSETS
	.align		4
        /*0058*/ 	.byte	0x04, 0x1c
        /*005a*/ 	.short	(.L_19 - .L_18)


	//   ....[0]....
.L_18:
        /*005c*/ 	.word	0x000001a0


	//   ....[1]....
        /*0060*/ 	.word	0x000003a0


	//----- nvinfo : EIATTR_CRS_STACK_SIZE
	.align		4
.L_19:
        /*0064*/ 	.byte	0x04, 0x1e
        /*0066*/ 	.short	(.L_21 - .L_20)
.L_20:
        /*0068*/ 	.word	0x00000000


	//----- nvinfo : EIATTR_CBANK_PARAM_SIZE
	.align		4
.L_21:
        /*006c*/ 	.byte	0x03, 0x19
        /*006e*/ 	.short	0x0020


	//----- nvinfo : EIATTR_PARAM_CBANK
	.align		4
        /*0070*/ 	.byte	0x04, 0x0a
        /*0072*/ 	.short	(.L_23 - .L_22)
	.align		4
.L_22:
        /*0074*/ 	.word	index@(.nv.constant0._Z14calculateAreasidiPd)
        /*0078*/ 	.short	0x0380
        /*007a*/ 	.short	0x0020


	//----- nvinfo : EIATTR_SW_WAR
	.align		4
.L_23:
        /*007c*/ 	.byte	0x04, 0x36
        /*007e*/ 	.short	(.L_25 - .L_24)
.L_24:
        /*0080*/ 	.word	0x00000008
.L_25:


//--------------------- .nv.callgraph             --------------------------
	.section	.nv.callgraph,"",@"SHT_CUDA_CALLGRAPH"
	.align	4
	.sectionentsize	8
	.align		4
        /*0000*/ 	.word	0x00000000
	.align		4
        /*0004*/ 	.word	0xffffffff
	.align		4
        /*0008*/ 	.word	0x00000000
	.align		4
        /*000c*/ 	.word	0xfffffffe
	.align		4
        /*0010*/ 	.word	0x00000000
	.align		4
        /*0014*/ 	.word	0xfffffffd
	.align		4
        /*0018*/ 	.word	0x00000000
	.align		4
        /*001c*/ 	.word	0xfffffffc


//--------------------- .text._Z14calculateAreasidiPd --------------------------
	.section	.text._Z14calculateAreasidiPd,"ax",@progbits
	.align	128
        .global         _Z14calculateAreasidiPd
        .type           _Z14calculateAreasidiPd,@function
        .size           _Z14calculateAreasidiPd,(.L_x_7 - _Z14calculateAreasidiPd)
        .other          _Z14calculateAreasidiPd,@"STO_CUDA_ENTRY STV_DEFAULT"
_Z14calculateAreasidiPd:
.text._Z14calculateAreasidiPd:
[----:B------:R-:W-:Y:S08]  /*0000*/  LDC R1, c[0x0][0x37c] ;  /* 0x0000df00ff017b82 */ /* 0x000ff00000000800 */
[----:B------:R-:W-:Y:S01]  /*0010*/  S2UR UR4, SR_CTAID.Y ;  /* 0x00000000000479c3 */ /* 0x000fe20000002600 */
[----:B------:R-:W0:Y:S01]  /*0020*/  LDCU UR6, c[0x0][0x370] ;  /* 0x00006e00ff0677ac */ /* 0x000e220008000800 */
[----:B------:R-:W1:Y:S01]  /*0030*/  S2R R7, SR_TID.Z ;  /* 0x0000000000077919 */ /* 0x000e620000002300 */
[----:B------:R-:W2:Y:S01]  /*0040*/  LDCU UR8, c[0x0][0x374] ;  /* 0x00006e80ff0877ac */ /* 0x000ea20008000800 */
[----:B------:R-:W3:Y:S04]  /*0050*/  S2R R5, SR_TID.Y ;  /* 0x0000000000057919 */ /* 0x000ee80000002200 */
[----:B------:R-:W2:Y:S01]  /*0060*/  S2UR UR7, SR_CTAID.Z ;  /* 0x00000000000779c3 */ /* 0x000ea20000002700 */
[----:B------:R-:W4:Y:S01]  /*0070*/  LDCU UR9, c[0x0][0x360] ;  /* 0x00006c00ff0977ac */ /* 0x000f220008000800 */
[----:B------:R-:W4:Y:S01]  /*0080*/  S2R R3, SR_TID.X ;  /* 0x0000000000037919 */ /* 0x000f220000002100 */
[----:B------:R-:W3:Y:S05]  /*0090*/  LDCU UR10, c[0x0][0x364] ;  /* 0x00006c80ff0a77ac */ /* 0x000eea0008000800 */
[----:B------:R-:W0:Y:S08]  /*00a0*/  S2UR UR5, SR_CTAID.X ;  /* 0x00000000000579c3 */ /* 0x000e300000002500 */
[----:B------:R-:W1:Y:S01]  /*00b0*/  LDC R0, c[0x0][0x368] ;  /* 0x0000da00ff007b82 */ /* 0x000e620000000800 */
[----:B--2---:R-:W-:-:S04]  /*00c0*/  UIMAD UR4, UR7, UR8, UR4 ;  /* 0x00000008070472a4 */ /* 0x004fc8000f8e0204 */
[----:B0-----:R-:W-:Y:S01]  /*00d0*/  UIMAD UR4, UR4, UR6, UR5 ;  /* 0x00000006040472a4 */ /* 0x001fe2000f8e0205 */
[----:B------:R-:W0:Y:S01]  /*00e0*/  LDCU UR5, c[0x0][0x390] ;  /* 0x00007200ff0577ac */ /* 0x000e220008000800 */
[----:B------:R-:W2:Y:S04]  /*00f0*/  LDCU.64 UR6, c[0x0][0x388] ;  /* 0x00007100ff0677ac */ /* 0x000ea80008000a00 */
[----:B-1----:R-:W-:-:S05]  /*0100*/  IMAD R0, R0, UR4, R7 ;  /* 0x0000000400007c24 */ /* 0x002fca000f8e0207 */
[----:B------:R-:W1:Y:S01]  /*0110*/  LDCU UR4, c[0x0][0x380] ;  /* 0x00007000ff0477ac */ /* 0x000e620008000800 */
[----:B---3--:R-:W-:-:S04]  /*0120*/  IMAD R0, R0, UR10, R5 ;  /* 0x0000000a00007c24 */ /* 0x008fc8000f8e0205 */
[----:B----4-:R-:W-:-:S04]  /*0130*/  IMAD R0, R0, UR9, R3 ;  /* 0x0000000900007c24 */ /* 0x010fc8000f8e0203 */
[----:B0-----:R-:W-:-:S04]  /*0140*/  VIADD R4, R0, UR5 ;  /* 0x0000000500047c36 */ /* 0x001fc80008000000 */
[----:B------:R-:W2:Y:S01]  /*0150*/  I2F.F64 R2, R4 ;  /* 0x0000000400027312 */ /* 0x000ea20000201c00 */
[----:B-1----:R-:W-:-:S06]  /*0160*/  UIADD3 UR4, UPT, UPT, UR5, UR4, URZ ;  /* 0x0000000405047290 */ /* 0x002fcc000fffe0ff */
[----:B------:R-:W-:Y:S01]  /*0170*/  ISETP.GE.AND P0, PT, R0, UR4, PT ;  /* 0x0000000400007c0c */ /* 0x000fe2000bf06270 */
[----:B--2---:R-:W-:-:S08]  /*0180*/  DMUL R2, R2, UR6 ;  /* 0x0000000602027c28 */ /* 0x004fd00008000000 */
[----:B------:R-:W-:-:S04]  /*0190*/  DFMA R2, -R2, R2, 1 ;  /* 0x3ff000000202742b */ /* 0x000fc80000000102 */
[----:B------:R-:W-:Y:S07]  /*01a0*/  @P0 EXIT ;  /* 0x000000000000094d */ /* 0x000fee0003800000 */
[----:B------:R-:W0:Y:S01]  /*01b0*/  MUFU.RSQ64H R7, R3 ;  /* 0x0000000300077308 */ /* 0x000e220000001c00 */
[----:B------:R-:W-:Y:S01]  /*01c0*/  VIADD R6, R3, 0xfcb00000 ;  /* 0xfcb0000003067836 */ /* 0x000fe20000000000 */
[----:B------:R-:W-:Y:S01]  /*01d0*/  MOV R8, 0x0 ;  /* 0x0000000000087802 */ /* 0x000fe20000000f00 */
[----:B------:R-:W-:Y:S01]  /*01e0*/  IMAD.MOV.U32 R9, RZ, RZ, 0x3fd80000 ;  /* 0x3fd80000ff097424 */ /* 0x000fe200078e00ff */
[----:B------:R-:W1:Y:S01]  /*01f0*/  LDCU.64 UR4, c[0x0][0x358] ;  /* 0x00006b00ff0477ac */ /* 0x000e620008000a00 */
[----:B------:R-:W-:Y:S01]  /*0200*/  BSSY.RECONVERGENT B0, `(.L_x_0) ;  /* 0x0000011000007945 */ /* 0x000fe20003800200 */
[----:B------:R-:W-:Y:S01]  /*0210*/  ISETP.GE.U32.AND P0, PT, R6, 0x7ca00000, PT ;  /* 0x7ca000000600780c */ /* 0x000fe20003f06070 */
[----:B0-----:R-:W-:-:S08]  /*0220*/  DMUL R4, R6, R6 ;  /* 0x0000000606047228 */ /* 0x001fd00000000000 */
[----:B------:R-:W-:-:S08]  /*0230*/  DFMA R4, R2, -R4, 1 ;  /* 0x3ff000000204742b */ /* 0x000fd00000000804 */
[----:B------:R-:W-:Y:S02]  /*0240*/  DFMA R8, R4, R8, 0.5 ;  /* 0x3fe000000408742b */ /* 0x000fe40000000008 */
[----:B------:R-:W-:-:S08]  /*0250*/  DMUL R4, R6, R4 ;  /* 0x0000000406047228 */ /* 0x000fd00000000000 */
[----:B------:R-:W-:-:S08]  /*0260*/  DFMA R8, R8, R4, R6 ;  /* 0x000000040808722b */ /* 0x000fd00000000006 */
[----:B------:R-:W-:Y:S02]  /*0270*/  DMUL R10, R2, R8 ;  /* 0x00000008020a7228 */ /* 0x000fe40000000000 */
[----:B------:R-:W-:Y:S01]  /*0280*/  VIADD R15, R9, 0xfff00000 ;  /* 0xfff00000090f7836 */ /* 0x000fe20000000000 */
[----:B------:R-:W-:-:S05]  /*0290*/  MOV R14, R8 ;  /* 0x00000008000e7202 */ /* 0x000fca0000000f00 */
[----:B------:R-:W-:-:S08]  /*02a0*/  DFMA R12, R10, -R10, R2 ;  /* 0x8000000a0a0c722b */ /* 0x000fd00000000002 */
[----:B------:R-:W-:Y:S01]  /*02b0*/  DFMA R4, R12, R14, R10 ;  /* 0x0000000e0c04722b */ /* 0x000fe2000000000a */
[----:B-1----:R-:W-:Y:S10]  /*02c0*/  @!P0 BRA `(.L_x_1) ;  /* 0x0000000000108947 */ /* 0x002ff40003800000 */
[----:B------:R-:W-:-:S07]  /*02d0*/  MOV R4, 0x2f0 ;  /* 0x000002f000047802 */ /* 0x000fce0000000f00 */
[----:B------:R-:W-:Y:S05]  /*02e0*/  CALL.REL.NOINC `($__internal_0_$__cuda_sm20_dsqrt_rn_f64_mediumpath_v1) ;  /* 0x0000000000307944 */ /* 0x000fea0003c00000 */
[----:B------:R-:W-:Y:S02]  /*02f0*/  IMAD.MOV.U32 R4, RZ, RZ, R6 ;  /* 0x000000ffff047224 */ /* 0x000fe400078e0006 */
[----:B------:R-:W-:-:S07]  /*0300*/  IMAD.MOV.U32 R5, RZ, RZ, R7 ;  /* 0x000000ffff057224 */ /* 0x000fce00078e0007 */
.L_x_1:
[----:B------:R-:W-:Y:S05]  /*0310*/  BSYNC.RECONVERGENT B0 ;  /* 0x0000000000007941 */ /* 0x000fea0003800200 */
.L_x_0:
[----:B------:R-:W0:Y:S01]  /*0320*/  LDC.64 R6, c[0x0][0x398] ;  /* 0x0000e600ff067b82 */ /* 0x000e220000000a00 */
[----:B------:R-:W1:Y:S01]  /*0330*/  LDCU.64 UR6, c[0x0][0x388] ;  /* 0x00007100ff0677ac */ /* 0x000e620008000a00 */
[----:B------:R-:W-:-:S06]  /*0340*/  DSETP.GEU.AND P0, PT, R2, 2.2204460492503130808e-16, PT ;  /* 0x3cb000000200742a */ /* 0x000fcc0003f0e000 */
[----:B------:R-:W-:Y:S02]  /*0350*/  FSEL R2, R4, RZ, P0 ;  /* 0x000000ff04027208 */ /* 0x000fe40000000000 */
[----:B------:R-:W-:-:S06]  /*0360*/  FSEL R3, R5, RZ, P0 ;  /* 0x000000ff05037208 */ /* 0x000fcc0000000000 */
[----:B-1----:R-:W-:Y:S01]  /*0370*/  DMUL R2, R2, UR6 ;  /* 0x0000000602027c28 */ /* 0x002fe20008000000 */
[----:B0-----:R-:W-:-:S06]  /*0380*/  IMAD.WIDE R4, R0, 0x8, R6 ;  /* 0x0000000800047825 */ /* 0x001fcc00078e0206 */
[----:B------:R-:W-:Y:S01]  /*0390*/  STG.E.64 desc[UR4][R4.64], R2 ;  /* 0x0000000204007986 */ /* 0x000fe2000c101b04 */
[----:B------:R-:W-:Y:S05]  /*03a0*/  EXIT ;  /* 0x000000000000794d */ /* 0x000fea0003800000 */
        .weak           $__internal_0_$__cuda_sm20_dsqrt_rn_f64_mediumpath_v1
        .type           $__internal_0_$__cuda_sm20_dsqrt_rn_f64_mediumpath_v1,@function
        .size           $__internal_0_$__cuda_sm20_dsqrt_rn_f64_mediumpath_v1,(.L_x_7 - $__internal_0_$__cuda_sm20_dsqrt_rn_f64_mediumpath_v1)
$__internal_0_$__cuda_sm20_dsqrt_rn_f64_mediumpath_v1:
[----:B------:R-:W-:Y:S01]  /*03b0*/  ISETP.GE.U32.AND P0, PT, R6, -0x3400000, PT ;  /* 0xfcc000000600780c */ /* 0x000fe20003f06070 */
[----:B------:R-:W-:Y:S01]  /*03c0*/  BSSY.RECONVERGENT B1, `(.L_x_2) ;  /* 0x0000024000017945 */ /* 0x000fe20003800200 */
[----:B------:R-:W-:-:S11]  /*03d0*/  MOV R9, R15 ;  /* 0x0000000f00097202 */ /* 0x000fd60000000f00 */
[----:B------:R-:W-:Y:S05]  /*03e0*/  @!P0 BRA `(.L_x_3) ;  /* 0x0000000000208947 */ /* 0x000fea0003800000 */
[----:B------:R-:W-:-:S10]  /*03f0*/  DFMA.RM R8, R12, R8, R10 ;  /* 0x000000080c08722b */ /* 0x000fd4000000400a */
[----:B------:R-:W-:-:S05]  /*0400*/  IADD3 R10, P0, PT, R8, 0x1, RZ ;  /* 0x00000001080a7810 */ /* 0x000fca0007f1e0ff */
[----:B------:R-:W-:-:S06]  /*0410*/  IMAD.X R11, RZ, RZ, R9, P0 ;  /* 0x000000ffff0b7224 */ /* 0x000fcc00000e0609 */
[----:B------:R-:W-:-:S08]  /*0420*/  DFMA.RP R6, -R8, R10, R2 ;  /* 0x0000000a0806722b */ /* 0x000fd00000008102 */
[----:B------:R-:W-:-:S06]  /*0430*/  DSETP.GT.AND P0, PT, R6, RZ, PT ;  /* 0x000000ff0600722a */ /* 0x000fcc0003f04000 */
[----:B------:R-:W-:Y:S02]  /*0440*/  FSEL R6, R10, R8, P0 ;  /* 0x000000080a067208 */ /* 0x000fe40000000000 */
[----:B------:R-:W-:Y:S01]  /*0450*/  FSEL R7, R11, R9, P0 ;  /* 0x000000090b077208 */ /* 0x000fe20000000000 */
[----:B------:R-:W-:Y:S06]  /*0460*/  BRA `(.L_x_4) ;  /* 0x0000000000647947 */ /* 0x000fec0003800000 */
.L_x_3:
[----:B------:R-:W-:-:S14]  /*0470*/  DSETP.NE.AND P0, PT, R2, RZ, PT ;  /* 0x000000ff0200722a */ /* 0x000fdc0003f05000 */
[----:B------:R-:W-:Y:S05]  /*0480*/  @!P0 BRA `(.L_x_5) ;  /* 0x0000000000588947 */ /* 0x000fea0003800000 */
[----:B------:R-:W-:-:S13]  /*0490*/  ISETP.GE.AND P0, PT, R3, RZ, PT ;  /* 0x000000ff0300720c */ /* 0x000fda0003f06270 */
[----:B------:R-:W-:Y:S01]  /*04a0*/  @!P0 IMAD.MOV.U32 R6, RZ, RZ, 0x0 ;  /* 0x00000000ff068424 */ /* 0x000fe200078e00ff */
[----:B------:R-:W-:Y:S01]  /*04b0*/  @!P0 MOV R7, 0xfff80000 ;  /* 0xfff8000000078802 */ /* 0x000fe20000000f00 */
[----:B------:R-:W-:Y:S06]  /*04c0*/  @!P0 BRA `(.L_x_4) ;  /* 0x00000000004c8947 */ /* 0x000fec0003800000 */
[----:B------:R-:W-:-:S13]  /*04d0*/  ISETP.GT.AND P0, PT, R3, 0x7fefffff, PT ;  /* 0x7fefffff0300780c */ /* 0x000fda0003f04270 */
[----:B------:R-:W-:Y:S05]  /*04e0*/  @P0 BRA `(.L_x_5) ;  /* 0x0000000000400947 */ /* 0x000fea0003800000 */
[----:B------:R-:W-:Y:S01]  /*04f0*/  DMUL R6, R2, 8.11296384146066816958e+31 ;  /* 0x4690000002067828 */ /* 0x000fe20000000000 */
[----:B------:R-:W-:Y:S01]  /*0500*/  IMAD.MOV.U32 R8, RZ, RZ, RZ ;  /* 0x000000ffff087224 */ /* 0x000fe200078e00ff */
[----:B------:R-:W-:Y:S01]  /*0510*/  MOV R12, 0x0 ;  /* 0x00000000000c7802 */ /* 0x000fe20000000f00 */
[----:B------:R-:W-:-:S03]  /*0520*/  IMAD.MOV.U32 R13, RZ, RZ, 0x3fd80000 ;  /* 0x3fd80000ff0d7424 */ /* 0x000fc600078e00ff */
[----:B------:R-:W0:Y:S02]  /*0530*/  MUFU.RSQ64H R9, R7 ;  /* 0x0000000700097308 */ /* 0x000e240000001c00 */
[----:B0-----:R-:W-:-:S08]  /*0540*/  DMUL R10, R8, R8 ;  /* 0x00000008080a7228 */ /* 0x001fd00000000000 */
[----:B------:R-:W-:-:S08]  /*0550*/  DFMA R10, R6, -R10, 1 ;  /* 0x3ff00000060a742b */ /* 0x000fd0000000080a */
[----:B------:R-:W-:Y:S02]  /*0560*/  DFMA R12, R10, R12, 0.5 ;  /* 0x3fe000000a0c742b */ /* 0x000fe4000000000c */
[----:B------:R-:W-:-:S08]  /*0570*/  DMUL R10, R8, R10 ;  /* 0x0000000a080a7228 */ /* 0x000fd00000000000 */
[----:B------:R-:W-:-:S08]  /*0580*/  DFMA R10, R12, R10, R8 ;  /* 0x0000000a0c0a722b */ /* 0x000fd00000000008 */
[----:B------:R-:W-:Y:S02]  /*0590*/  DMUL R8, R6, R10 ;  /* 0x0000000a06087228 */ /* 0x000fe40000000000 */
[----:B------:R-:W-:-:S06]  /*05a0*/  IADD3 R11, PT, PT, R11, -0x100000, RZ ;  /* 0xfff000000b0b7810 */ /* 0x000fcc0007ffe0ff */
[----:B------:R-:W-:-:S08]  /*05b0*/  DFMA R12, R8, -R8, R6 ;  /* 0x80000008080c722b */ /* 0x000fd00000000006 */
[----:B------:R-:W-:-:S10]  /*05c0*/  DFMA R6, R10, R12, R8 ;  /* 0x0000000c0a06722b */ /* 0x000fd40000000008 */
[----:B------:R-:W-:Y:S01]  /*05d0*/  VIADD R7, R7, 0xfcb00000 ;  /* 0xfcb0000007077836 */ /* 0x000fe20000000000 */
[----:B------:R-:W-:Y:S06]  /*05e0*/  BRA `(.L_x_4) ;  /* 0x0000000000047947 */ /* 0x000fec0003800000 */
.L_x_5:
[----:B------:R-:W-:-:S11]  /*05f0*/  DADD R6, R2, R2 ;  /* 0x0000000002067229 */ /* 0x000fd60000000002 */
.L_x_4:
[----:B------:R-:W-:Y:S05]  /*0600*/  BSYNC.RECONVERGENT B1 ;  /* 0x0000000000017941 */ /* 0x000fea0003800200 */
.L_x_2:
[----:B------:R-:W-:-:S04]  /*0610*/  MOV R5, 0x0 ;  /* 0x0000000000057802 */ /* 0x000fc80000000f00 */
[----:B------:R-:W-:Y:S05]  /*0620*/  RET.REL.NODEC R4 `(_Z14calculateAreasidiPd) ;  /* 0xfffffff804747950 */ /* 0x000fea0003c3ffff */
.L_x_6:
[----:B------:R-:W-:-:S00]  /*0630*/  BRA `(.L_x_6) ;  /* 0xfffffffc00fc7947 */ /* 0x000fc0000383ffff */
[----:B------:R-:W-:-:S00]  /*0640*/  NOP ;  /* 0x0000000000007918 */ /* 0x000fc00000000000 */
        /* <DEDUP_REMOVED lines=11> */
.L_x_7:


//--------------------- .nv.shared.reserved.0     --------------------------
	.section	.nv.shared.reserved.0,"aw",@nobits
	.weak		__nv_reservedSMEM_offset_0_alias
	.size		__nv_reservedSMEM_offset_0_alias, 0, 64
	.other		__nv_reservedSMEM_offset_0_alias,@"STO_CUDA_RESERVED_SHARED STV_DEFAULT"
__nv_reservedSMEM_offset_0_alias:
	.zero		0
	.zero		64


//--------------------- .nv.constant0._Z14calculateAreasidiPd --------------------------
	.section	.nv.constant0._Z14calculateAreasidiPd,"a",@progbits
	.sectionflags	@""
	.align	4
.nv.constant0._Z14calculateAreasidiPd:
	.zero		928


//--------------------- SYMBOLS --------------------------

	.type		.nv.reservedSmem.offset0,@object
	.size		.nv.reservedSmem.offset0,0x4
